	.headerflags	@"EF_CUDA_TEXMODE_UNIFIED EF_CUDA_64BIT_ADDRESS EF_CUDA_ACCELERATORS EF_CUDA_SM90 EF_CUDA_VIRTUAL_SM(EF_CUDA_SM90)"
	.elftype	@"ET_EXEC"


//--------------------- .nv.info                  --------------------------
	.section	.nv.info,"",@"SHT_CUDA_INFO"
	.align	4


	//----- nvinfo : EIATTR_REGCOUNT
	.align		4
        /*0000*/ 	.byte	0x04, 0x2f
        /*0002*/ 	.short	(.L_3 - .L_2)
	.align		4
.L_2:
        /*0004*/ 	.word	index@(triton_poi_fused__native_batch_norm_legit_no_training_add_convolution_elu_12)
        /*0008*/ 	.word	0x0000001a


	//----- nvinfo : EIATTR_MIN_STACK_SIZE
	.align		4
.L_3:
        /*000c*/ 	.byte	0x04, 0x12
        /*000e*/ 	.short	(.L_5 - .L_4)
	.align		4
.L_4:
        /*0010*/ 	.word	index@(triton_poi_fused__native_batch_norm_legit_no_training_add_convolution_elu_12)
        /*0014*/ 	.word	0x00000000


	//----- nvinfo : EIATTR_FRAME_SIZE
	.align		4
.L_5:
        /*0018*/ 	.byte	0x04, 0x11
        /*001a*/ 	.short	(.L_7 - .L_6)
	.align		4
.L_6:
        /*001c*/ 	.word	index@(triton_poi_fused__native_batch_norm_legit_no_training_add_convolution_elu_12)
        /*0020*/ 	.word	0x00000000


	//----- nvinfo : EIATTR_MIN_STACK_SIZE
	.align		4
.L_7:
        /*0024*/ 	.byte	0x04, 0x12
        /*0026*/ 	.short	(.L_9 - .L_8)
	.align		4
.L_8:
        /*0028*/ 	.word	index@(triton_poi_fused__native_batch_norm_legit_no_training_add_convolution_elu_12)
        /*002c*/ 	.word	0x00000000
.L_9:


//--------------------- .nv.info.triton_poi_fused__native_batch_norm_legit_no_training_add_convolution_elu_12 --------------------------
	.section	.nv.info.triton_poi_fused__native_batch_norm_legit_no_training_add_convolution_elu_12,"",@"SHT_CUDA_INFO"
	.sectionflags	@""
	.align	4


	//----- nvinfo : EIATTR_CUDA_API_VERSION
	.align		4
        /*0000*/ 	.byte	0x04, 0x37
        /*0002*/ 	.short	(.L_11 - .L_10)
.L_10:
        /*0004*/ 	.word	0x0000007c


	//----- nvinfo : EIATTR_KPARAM_INFO
	.align		4
.L_11:
        /*0008*/ 	.byte	0x04, 0x17
        /*000a*/ 	.short	(.L_13 - .L_12)
.L_12:
        /*000c*/ 	.word	0x00000000
        /*0010*/ 	.short	0x0008
        /*0012*/ 	.short	0x0040
        /*0014*/ 	.byte	0x00, 0xf0, 0x11, 0x00


	//----- nvinfo : EIATTR_KPARAM_INFO
	.align		4
.L_13:
        /*0018*/ 	.byte	0x04, 0x17
        /*001a*/ 	.short	(.L_15 - .L_14)
.L_14:
        /*001c*/ 	.word	0x00000000
        /*0020*/ 	.short	0x0007
        /*0022*/ 	.short	0x0038
        /*0024*/ 	.byte	0x00, 0xf4, 0x21, 0x00


	//----- nvinfo : EIATTR_KPARAM_INFO
	.align		4
.L_15:
        /*0028*/ 	.byte	0x04, 0x17
        /*002a*/ 	.short	(.L_17 - .L_16)
.L_16:
        /*002c*/ 	.word	0x00000000
        /*0030*/ 	.short	0x0006
        /*0032*/ 	.short	0x0030
        /*0034*/ 	.byte	0x00, 0xf4, 0x21, 0x00


	//----- nvinfo : EIATTR_KPARAM_INFO
	.align		4
.L_17:
        /*0038*/ 	.byte	0x04, 0x17
        /*003a*/ 	.short	(.L_19 - .L_18)
.L_18:
        /*003c*/ 	.word	0x00000000
        /*0040*/ 	.short	0x0005
        /*0042*/ 	.short	0x0028
        /*0044*/ 	.byte	0x00, 0xf4, 0x21, 0x00


	//----- nvinfo : EIATTR_KPARAM_INFO
	.align		4
.L_19:
        /*0048*/ 	.byte	0x04, 0x17
        /*004a*/ 	.short	(.L_21 - .L_20)
.L_20:
        /*004c*/ 	.word	0x00000000
        /*0050*/ 	.short	0x0004
        /*0052*/ 	.short	0x0020
        /*0054*/ 	.byte	0x00, 0xf4, 0x21, 0x00


	//----- nvinfo : EIATTR_KPARAM_INFO
	.align		4
.L_21:
        /*0058*/ 	.byte	0x04, 0x17
        /*005a*/ 	.short	(.L_23 - .L_22)
.L_22:
        /*005c*/ 	.word	0x00000000
        /*0060*/ 	.short	0x0003
        /*0062*/ 	.short	0x0018
        /*0064*/ 	.byte	0x00, 0xf4, 0x21, 0x00


	//----- nvinfo : EIATTR_KPARAM_INFO
	.align		4
.L_23:
        /*0068*/ 	.byte	0x04, 0x17
        /*006a*/ 	.short	(.L_25 - .L_24)
.L_24:
        /*006c*/ 	.word	0x00000000
        /*0070*/ 	.short	0x0002
        /*0072*/ 	.short	0x0010
        /*0074*/ 	.byte	0x00, 0xf4, 0x21, 0x00


	//----- nvinfo : EIATTR_KPARAM_INFO
	.align		4
.L_25:
        /*0078*/ 	.byte	0x04, 0x17
        /*007a*/ 	.short	(.L_27 - .L_26)
.L_26:
        /*007c*/ 	.word	0x00000000
        /*0080*/ 	.short	0x0001
        /*0082*/ 	.short	0x0008
        /*0084*/ 	.byte	0x00, 0xf4, 0x21, 0x00


	//----- nvinfo : EIATTR_KPARAM_INFO
	.align		4
.L_27:
        /*0088*/ 	.byte	0x04, 0x17
        /*008a*/ 	.short	(.L_29 - .L_28)
.L_28:
        /*008c*/ 	.word	0x00000000
        /*0090*/ 	.short	0x0000
        /*0092*/ 	.short	0x0000
        /*0094*/ 	.byte	0x00, 0xf4, 0x21, 0x00


	//----- nvinfo : EIATTR_SPARSE_MMA_MASK
	.align		4
.L_29:
        /*0098*/ 	.byte	0x03, 0x50
        /*009a*/ 	.short	0x0000


	//----- nvinfo : EIATTR_MAXREG_COUNT
	.align		4
        /*009c*/ 	.byte	0x03, 0x1b
        /*009e*/ 	.short	0x00ff


	//----- nvinfo : EIATTR_EXIT_INSTR_OFFSETS
	.align		4
        /*00a0*/ 	.byte	0x04, 0x1c
        /*00a2*/ 	.short	(.L_31 - .L_30)


	//   ....[0]....
.L_30:
        /*00a4*/ 	.word	0x000007a0


	//----- nvinfo : EIATTR_REQNTID
	.align		4
.L_31:
        /*00a8*/ 	.byte	0x04, 0x10
        /*00aa*/ 	.short	(.L_33 - .L_32)
.L_32:
        /*00ac*/ 	.word	0x00000080
        /*00b0*/ 	.word	0x00000001
        /*00b4*/ 	.word	0x00000001


	//----- nvinfo : EIATTR_CBANK_PARAM_SIZE
	.align		4
.L_33:
        /*00b8*/ 	.byte	0x03, 0x19
        /*00ba*/ 	.short	0x0044


	//----- nvinfo : EIATTR_PARAM_CBANK
	.align		4
        /*00bc*/ 	.byte	0x04, 0x0a
        /*00be*/ 	.short	(.L_35 - .L_34)
	.align		4
.L_34:
        /*00c0*/ 	.word	index@(.nv.constant0.triton_poi_fused__native_batch_norm_legit_no_training_add_convolution_elu_12)
        /*00c4*/ 	.short	0x0210
        /*00c6*/ 	.short	0x0044


	//----- nvinfo : EIATTR_SW_WAR
	.align		4
.L_35:
        /*00c8*/ 	.byte	0x04, 0x36
        /*00ca*/ 	.short	(.L_37 - .L_36)
.L_36:
        /*00cc*/ 	.word	0x00000008
.L_37:


//--------------------- .nv.callgraph             --------------------------
	.section	.nv.callgraph,"",@"SHT_CUDA_CALLGRAPH"
	.align	4
	.sectionentsize	8
	.align		4
        /*0000*/ 	.word	0x00000000
	.align		4
        /*0004*/ 	.word	0xffffffff
	.align		4
        /*0008*/ 	.word	0x00000000
	.align		4
        /*000c*/ 	.word	0xfffffffe
	.align		4
        /*0010*/ 	.word	0x00000000
	.align		4
        /*0014*/ 	.word	0xfffffffd
	.align		4
        /*0018*/ 	.word	0x00000000
	.align		4
        /*001c*/ 	.word	0xfffffffc


//--------------------- .nv.constant4             --------------------------
	.section	.nv.constant4,"a",@progbits
	.align	8
	.align		8
.nv.constant4:
        /*0000*/ 	.dword	_$_str
	.align		8
        /*0008*/ 	.dword	_$_str_$_2


//--------------------- .text.triton_poi_fused__native_batch_norm_legit_no_training_add_convolution_elu_12 --------------------------
	.section	.text.triton_poi_fused__native_batch_norm_legit_no_training_add_convolution_elu_12,"ax",@progbits
	.align	128
        .global         triton_poi_fused__native_batch_norm_legit_no_training_add_convolution_elu_12
        .type           triton_poi_fused__native_batch_norm_legit_no_training_add_convolution_elu_12,@function
        .size           triton_poi_fused__native_batch_norm_legit_no_training_add_convolution_elu_12,(.L_x_1 - triton_poi_fused__native_batch_norm_legit_no_training_add_convolution_elu_12)
        .other          triton_poi_fused__native_batch_norm_legit_no_training_add_convolution_elu_12,@"STO_CUDA_ENTRY STV_DEFAULT"
triton_poi_fused__native_batch_norm_legit_no_training_add_convolution_elu_12:
.text.triton_poi_fused__native_batch_norm_legit_no_training_add_convolution_elu_12:
[----:B------:R-:W-:Y:S01]  /*0000*/  LDC R1, c[0x0][0x28] ;  /* 0x00000a00ff017b82 */ /* 0x000fe20000000800 */
[----:B------:R-:W1:Y:S07]  /*0010*/  S2R R0, SR_TID.X ;  /* 0x0000000000007919 */ /* 0x000e6e0000002100 */
[----:B------:R-:W2:Y:S01]  /*0020*/  LDC.64 R14, c[0x0][0x238] ;  /* 0x00008e00ff0e7b82 */ /* 0x000ea20000000a00 */
[----:B------:R-:W-:Y:S01]  /*0030*/  ULDC.64 UR4, c[0x0][0x208] ;  /* 0x0000820000047ab9 */ /* 0x000fe20000000a00 */
[----:B------:R-:W3:Y:S06]  /*0040*/  S2R R5, SR_CTAID.X ;  /* 0x0000000000057919 */ /* 0x000eec0000002500 */
[----:B------:R-:W4:Y:S08]  /*0050*/  LDC.64 R16, c[0x0][0x220] ;  /* 0x00008800ff107b82 */ /* 0x000f300000000a00 */
[----:B------:R-:W5:Y:S08]  /*0060*/  LDC.64 R10, c[0x0][0x228] ;  /* 0x00008a00ff0a7b82 */ /* 0x000f700000000a00 */
[----:B------:R-:W4:Y:S01]  /*0070*/  LDC.64 R12, c[0x0][0x230] ;  /* 0x00008c00ff0c7b82 */ /* 0x000f220000000a00 */
[----:B-1----:R-:W-:-:S07]  /*0080*/  SHF.L.U32 R0, R0, 0x1, RZ ;  /* 0x0000000100007819 */ /* 0x002fce00000006ff */
[----:B------:R-:W1:Y:S01]  /*0090*/  LDC.64 R6, c[0x0][0x240] ;  /* 0x00009000ff067b82 */ /* 0x000e620000000a00 */
[----:B---3--:R-:W-:Y:S02]  /*00a0*/  SHF.R.S32.HI R3, RZ, 0x17, R5 ;  /* 0x00000017ff037819 */ /* 0x008fe40000011405 */
[----:B------:R-:W-:Y:S02]  /*00b0*/  LOP3.LUT R0, R0, 0xfe, RZ, 0xc0, !PT ;  /* 0x000000fe00007812 */ /* 0x000fe400078ec0ff */
[----:B------:R-:W-:Y:S02]  /*00c0*/  SGXT R3, R3, 0x1 ;  /* 0x000000010303781a */ /* 0x000fe40000000200 */
[----:B------:R-:W-:-:S04]  /*00d0*/  LEA R0, R5, R0, 0x8 ;  /* 0x0000000005007211 */ /* 0x000fc800078e40ff */
[----:B------:R-:W-:-:S04]  /*00e0*/  LEA.HI R3, R3, R0, RZ, 0x4 ;  /* 0x0000000003037211 */ /* 0x000fc800078f20ff */
[--C-:B------:R-:W-:Y:S02]  /*00f0*/  SHF.R.S32.HI R9, RZ, 0x4, R3.reuse ;  /* 0x00000004ff097819 */ /* 0x100fe40000011403 */
[----:B------:R-:W-:-:S04]  /*0100*/  SHF.R.S32.HI R2, RZ, 0x1f, R3 ;  /* 0x0000001fff027819 */ /* 0x000fc80000011403 */
[----:B------:R-:W-:-:S04]  /*0110*/  LEA.HI R2, R2, R9, RZ, 0xa ;  /* 0x0000000902027211 */ /* 0x000fc800078f50ff */
[----:B------:R-:W-:-:S04]  /*0120*/  LOP3.LUT R2, R2, 0xfffffc00, RZ, 0xc0, !PT ;  /* 0xfffffc0002027812 */ /* 0x000fc800078ec0ff */
[----:B------:R-:W-:Y:S02]  /*0130*/  IADD3 R9, R9, -R2, RZ ;  /* 0x8000000209097210 */ /* 0x000fe40007ffe0ff */
[----:B------:R-:W3:Y:S03]  /*0140*/  LDC.64 R2, c[0x0][0x210] ;  /* 0x00008400ff027b82 */ /* 0x000ee60000000a00 */
[----:B--2---:R-:W-:-:S05]  /*0150*/  IMAD.WIDE R14, R9, 0x4, R14 ;  /* 0x00000004090e7825 */ /* 0x004fca00078e020e */
[----:B------:R-:W2:Y:S01]  /*0160*/  LDG.E.EL R8, desc[UR4][R14.64] ;  /* 0x000000040e087981 */ /* 0x000ea2000c2e1900 */
[----:B------:R-:W-:Y:S01]  /*0170*/  SHF.R.S32.HI R5, RZ, 0x1f, R0 ;  /* 0x0000001fff057819 */ /* 0x000fe20000011400 */
[----:B----4-:R-:W-:-:S03]  /*0180*/  IMAD.WIDE R16, R9, 0x4, R16 ;  /* 0x0000000409107825 */ /* 0x010fc600078e0210 */
[----:B------:R-:W-:Y:S02]  /*0190*/  LEA.HI R18, R5, R0, RZ, 0xe ;  /* 0x0000000005127211 */ /* 0x000fe400078f70ff */
[----:B------:R-:W4:Y:S02]  /*01a0*/  LDC.64 R4, c[0x0][0x248] ;  /* 0x00009200ff047b82 */ /* 0x000f240000000a00 */
[----:B------:R-:W-:Y:S01]  /*01b0*/  LOP3.LUT R19, R18, 0xffffc000, RZ, 0xc0, !PT ;  /* 0xffffc00012137812 */ /* 0x000fe200078ec0ff */
[----:B------:R-:W2:Y:S01]  /*01c0*/  LDG.E.EL R14, desc[UR4][R16.64] ;  /* 0x00000004100e7981 */ /* 0x000ea2000c2e1900 */
[----:B------:R-:W-:Y:S02]  /*01d0*/  SHF.R.S32.HI R18, RZ, 0xe, R18 ;  /* 0x0000000eff127819 */ /* 0x000fe40000011412 */
[----:B------:R-:W-:Y:S01]  /*01e0*/  IADD3 R19, R0, -R19, RZ ;  /* 0x8000001300137210 */ /* 0x000fe20007ffe0ff */
[----:B---3--:R-:W-:-:S04]  /*01f0*/  IMAD.WIDE R2, R0, 0x4, R2 ;  /* 0x0000000400027825 */ /* 0x008fc800078e0202 */
[----:B------:R-:W-:-:S04]  /*0200*/  IMAD R19, R18, 0x6000, R19 ;  /* 0x0000600012137824 */ /* 0x000fc800078e0213 */
[----:B-----5:R-:W-:Y:S02]  /*0210*/  IMAD.WIDE R18, R19, 0x4, R10 ;  /* 0x0000000413127825 */ /* 0x020fe400078e020a */
[----:B------:R-:W3:Y:S02]  /*0220*/  LDG.E.64 R10, desc[UR4][R2.64] ;  /* 0x00000004020a7981 */ /* 0x000ee4000c1e1b00 */
[C---:B0-----:R-:W-:Y:S02]  /*0230*/  IMAD.WIDE R20, R9.reuse, 0x4, R12 ;  /* 0x0000000409147825 */ /* 0x041fe400078e020c */
[----:B------:R-:W5:Y:S02]  /*0240*/  LDG.E.64 R12, desc[UR4][R18.64] ;  /* 0x00000004120c7981 */ /* 0x000f64000c1e1b00 */
[C---:B----4-:R-:W-:Y:S02]  /*0250*/  IMAD.WIDE R22, R9.reuse, 0x4, R4 ;  /* 0x0000000409167825 */ /* 0x050fe400078e0204 */
[----:B------:R-:W4:Y:S02]  /*0260*/  LDG.E.EL R15, desc[UR4][R20.64] ;  /* 0x00000004140f7981 */ /* 0x000f24000c2e1900 */
[----:B-1----:R-:W-:-:S02]  /*0270*/  IMAD.WIDE R6, R9, 0x4, R6 ;  /* 0x0000000409067825 */ /* 0x002fc400078e0206 */
[----:B------:R-:W4:Y:S04]  /*0280*/  LDG.E.EL R22, desc[UR4][R22.64] ;  /* 0x0000000416167981 */ /* 0x000f28000c2e1900 */
[----:B------:R0:W4:Y:S01]  /*0290*/  LDG.E.EL R5, desc[UR4][R6.64] ;  /* 0x0000000406057981 */ /* 0x000122000c2e1900 */
[----:B------:R-:W-:Y:S01]  /*02a0*/  HFMA2.MMA R4, -RZ, RZ, 1.625, 0 ;  /* 0x3e800000ff047435 */ /* 0x000fe200000001ff */
[----:B--2---:R-:W-:-:S04]  /*02b0*/  FADD R8, R8, 9.9999997473787516356e-05 ;  /* 0x38d1b71708087421 */ /* 0x004fc80000000000 */
[----:B------:R-:W1:Y:S02]  /*02c0*/  MUFU.SQRT R9, R8 ;  /* 0x0000000800097308 */ /* 0x000e640000002000 */
[C---:B-1----:R-:W-:Y:S02]  /*02d0*/  FSETP.GT.AND P0, PT, R9.reuse, 8.50705917302346158658e+37, PT ;  /* 0x7e8000000900780b */ /* 0x042fe40003f04000 */
[----:B------:R-:W-:-:S11]  /*02e0*/  FSETP.GEU.AND P1, PT, R9, 1.175494350822287508e-38, PT ;  /* 0x008000000900780b */ /* 0x000fd60003f2e000 */
[----:B------:R-:W-:-:S04]  /*02f0*/  @P0 FMUL R9, R9, 0.25 ;  /* 0x3e80000009090820 */ /* 0x000fc80000400000 */
[----:B------:R-:W-:-:S06]  /*0300*/  @!P1 FMUL R9, R9, 16777216 ;  /* 0x4b80000009099820 */ /* 0x000fcc0000400000 */
[----:B------:R-:W0:Y:S01]  /*0310*/  MUFU.RCP R9, R9 ;  /* 0x0000000900097308 */ /* 0x000e220000001000 */
[----:B------:R-:W-:Y:S01]  /*0320*/  FSEL R4, R4, 1, P0 ;  /* 0x3f80000004047808 */ /* 0x000fe20000000000 */
[--C-:B---3--:R-:W-:Y:S01]  /*0330*/  FADD R10, R10, R14.reuse ;  /* 0x0000000e0a0a7221 */ /* 0x108fe20000000000 */
[----:B------:R-:W-:-:S03]  /*0340*/  FADD R11, R11, R14 ;  /* 0x0000000e0b0b7221 */ /* 0x000fc60000000000 */
[----:B------:R-:W-:Y:S01]  /*0350*/  @!P1 FMUL R4, R4, 16777216 ;  /* 0x4b80000004049820 */ /* 0x000fe20000400000 */
[----:B-----5:R-:W-:-:S04]  /*0360*/  FADD R12, R12, R10 ;  /* 0x0000000a0c0c7221 */ /* 0x020fc80000000000 */
[----:B----4-:R-:W-:Y:S01]  /*0370*/  FADD R12, -R15, R12 ;  /* 0x0000000c0f0c7221 */ /* 0x010fe20000000100 */
[----:B0-----:R-:W-:Y:S01]  /*0380*/  FMUL R6, R9, R4 ;  /* 0x0000000409067220 */ /* 0x001fe20000400000 */
[----:B------:R-:W-:-:S04]  /*0390*/  FADD R4, R13, R11 ;  /* 0x0000000b0d047221 */ /* 0x000fc80000000000 */
[----:B------:R-:W-:Y:S01]  /*03a0*/  FADD R15, -R15, R4 ;  /* 0x000000040f0f7221 */ /* 0x000fe20000000100 */
[----:B------:R-:W-:-:S03]  /*03b0*/  FMUL R12, R12, R6 ;  /* 0x000000060c0c7220 */ /* 0x000fc60000400000 */
[----:B------:R-:W-:Y:S01]  /*03c0*/  FMUL R15, R15, R6 ;  /* 0x000000060f0f7220 */ /* 0x000fe20000400000 */
[----:B------:R-:W-:-:S03]  /*03d0*/  FFMA R4, R5, R12, R22 ;  /* 0x0000000c05047223 */ /* 0x000fc60000000016 */
[----:B------:R-:W-:Y:S01]  /*03e0*/  FFMA R5, R5, R15, R22 ;  /* 0x0000000f05057223 */ /* 0x000fe20000000016 */
[----:B------:R-:W-:-:S03]  /*03f0*/  FMUL R6, R4, 1.4426950216293334961 ;  /* 0x3fb8aa3b04067820 */ /* 0x000fc60000400000 */
[----:B------:R-:W-:-:S03]  /*0400*/  FMUL R8, R5, 1.4426950216293334961 ;  /* 0x3fb8aa3b05087820 */ /* 0x000fc60000400000 */
[----:B------:R-:W0:Y:S01]  /*0410*/  FRND R6, R6 ;  /* 0x0000000600067307 */ /* 0x000e220000201000 */
[----:B------:R-:W-:Y:S01]  /*0420*/  FADD.FTZ R7, |R4|, -RZ ;  /* 0x800000ff04077221 */ /* 0x000fe20000010200 */
[----:B------:R-:W-:-:S06]  /*0430*/  FADD.FTZ R9, |R5|, -RZ ;  /* 0x800000ff05097221 */ /* 0x000fcc0000010200 */
[----:B------:R-:W1:Y:S01]  /*0440*/  FRND R8, R8 ;  /* 0x0000000800087307 */ /* 0x000e620000201000 */
[----:B------:R-:W-:Y:S02]  /*0450*/  FSETP.GEU.AND P0, PT, R7, 0.40999999642372131348, PT ;  /* 0x3ed1eb850700780b */ /* 0x000fe40003f0e000 */
[----:B------:R-:W-:Y:S02]  /*0460*/  FSETP.GEU.AND P1, PT, R9, 0.40999999642372131348, PT ;  /* 0x3ed1eb850900780b */ /* 0x000fe40003f2e000 */
[----:B0-----:R-:W-:-:S04]  /*0470*/  FSEL R7, R6, RZ, P0 ;  /* 0x000000ff06077208 */ /* 0x001fc80000000000 */
[C---:B------:R-:W-:Y:S01]  /*0480*/  FSETP.NEU.AND P4, PT, R7.reuse, 128, PT ;  /* 0x430000000700780b */ /* 0x040fe20003f8d000 */
[C---:B------:R-:W-:Y:S01]  /*0490*/  FFMA.FTZ R12, -R7.reuse, 0.693145751953125, R4 ;  /* 0x3f317200070c7823 */ /* 0x040fe20000010104 */
[----:B-1----:R-:W-:Y:S02]  /*04a0*/  FSEL R14, R8, RZ, P1 ;  /* 0x000000ff080e7208 */ /* 0x002fe40000800000 */
[----:B------:R-:W-:Y:S02]  /*04b0*/  MOV R13, 0x3ab5ebe6 ;  /* 0x3ab5ebe6000d7802 */ /* 0x000fe40000000f00 */
[C---:B------:R-:W-:Y:S01]  /*04c0*/  FSEL R8, R7.reuse, 127, P4 ;  /* 0x42fe000007087808 */ /* 0x040fe20002000000 */
[C---:B------:R-:W-:Y:S01]  /*04d0*/  FFMA.FTZ R9, -R14.reuse, 0.693145751953125, R5 ;  /* 0x3f3172000e097823 */ /* 0x040fe20000010105 */
[----:B------:R-:W-:Y:S01]  /*04e0*/  FFMA.FTZ R7, -R7, 1.428606765330187045e-06, R12 ;  /* 0x35bfbe8e07077823 */ /* 0x000fe2000001010c */
[C---:B------:R-:W-:Y:S02]  /*04f0*/  FSETP.NEU.AND P2, PT, R14.reuse, 128, PT ;  /* 0x430000000e00780b */ /* 0x040fe40003f4d000 */
[C---:B------:R-:W-:Y:S01]  /*0500*/  FFMA.FTZ R16, -R14.reuse, 1.428606765330187045e-06, R9 ;  /* 0x35bfbe8e0e107823 */ /* 0x040fe20000010109 */
[----:B------:R-:W-:Y:S01]  /*0510*/  FFMA.FTZ R6, R7, R13, 0.0083824126049876213074 ;  /* 0x3c09566307067423 */ /* 0x000fe2000001000d */
[----:B------:R-:W-:-:S02]  /*0520*/  FSEL R9, R14, 127, P2 ;  /* 0x42fe00000e097808 */ /* 0x000fc40001000000 */
[C---:B------:R-:W-:Y:S01]  /*0530*/  FFMA.FTZ R13, R16.reuse, R13, 0.0083824126049876213074 ;  /* 0x3c095663100d7423 */ /* 0x040fe2000001000d */
[C---:B------:R-:W-:Y:S01]  /*0540*/  FFMA.FTZ R6, R7.reuse, R6, 0.041667830199003219604 ;  /* 0x3d2aabe307067423 */ /* 0x040fe20000010006 */
[----:B------:R-:W0:Y:S02]  /*0550*/  MUFU.EX2 R12, R8 ;  /* 0x00000008000c7308 */ /* 0x000e240000000800 */
[----:B------:R-:W-:Y:S01]  /*0560*/  FFMA.FTZ R15, R16, R13, 0.041667830199003219604 ;  /* 0x3d2aabe3100f7423 */ /* 0x000fe2000001000d */
[----:B------:R-:W-:-:S05]  /*0570*/  FFMA.FTZ R6, R7, R6, 0.16666397452354431152 ;  /* 0x3e2aa9f607067423 */ /* 0x000fca0000010006 */
[----:B------:R-:W1:Y:S01]  /*0580*/  MUFU.EX2 R13, R9 ;  /* 0x00000009000d7308 */ /* 0x000e620000000800 */
[----:B------:R-:W-:Y:S01]  /*0590*/  FFMA.FTZ R15, R16, R15, 0.16666397452354431152 ;  /* 0x3e2aa9f6100f7423 */ /* 0x000fe2000001000f */
[----:B------:R-:W-:-:S03]  /*05a0*/  FFMA.FTZ R6, R7, R6, 0.49999994039535522461 ;  /* 0x3efffffe07067423 */ /* 0x000fc60000010006 */
[----:B------:R-:W-:Y:S01]  /*05b0*/  FFMA.FTZ R15, R16, R15, 0.49999994039535522461 ;  /* 0x3efffffe100f7423 */ /* 0x000fe2000001000f */
[----:B------:R-:W-:-:S03]  /*05c0*/  FMUL R6, R7, R6 ;  /* 0x0000000607067220 */ /* 0x000fc60000400000 */
[C---:B------:R-:W-:Y:S01]  /*05d0*/  FMUL R17, R16.reuse, R15 ;  /* 0x0000000f10117220 */ /* 0x040fe20000400000 */
[----:B------:R-:W-:Y:S02]  /*05e0*/  FFMA.FTZ R15, R7, R6, R7 ;  /* 0x00000006070f7223 */ /* 0x000fe40000010007 */
[----:B------:R-:W2:Y:S01]  /*05f0*/  LDC.64 R6, c[0x0][0x218] ;  /* 0x00008600ff067b82 */ /* 0x000ea20000000a00 */
[----:B------:R-:W-:Y:S01]  /*0600*/  FFMA.FTZ R16, R16, R17, R16 ;  /* 0x0000001110107223 */ /* 0x000fe20000010010 */
[----:B0-----:R-:W-:Y:S01]  /*0610*/  FADD R17, R12, -1 ;  /* 0xbf8000000c117421 */ /* 0x001fe20000000000 */
[C---:B-1----:R-:W-:Y:S01]  /*0620*/  FADD R14, R13.reuse, -1 ;  /* 0xbf8000000d0e7421 */ /* 0x042fe20000000000 */
[----:B------:R-:W-:Y:S02]  /*0630*/  FSETP.NEU.AND P1, PT, R4, RZ, PT ;  /* 0x000000ff0400720b */ /* 0x000fe40003f2d000 */
[----:B------:R-:W-:Y:S01]  /*0640*/  FFMA.FTZ R12, R12, R15, R17 ;  /* 0x0000000f0c0c7223 */ /* 0x000fe20000010011 */
[----:B------:R-:W-:Y:S01]  /*0650*/  FFMA.FTZ R13, R13, R16, R14 ;  /* 0x000000100d0d7223 */ /* 0x000fe2000001000e */
[----:B------:R-:W-:-:S02]  /*0660*/  FSETP.NEU.AND P0, PT, R5, RZ, PT ;  /* 0x000000ff0500720b */ /* 0x000fc40003f0d000 */
[----:B------:R-:W-:Y:S01]  /*0670*/  FSETP.GT.AND P3, PT, R9, 128, PT ;  /* 0x430000000900780b */ /* 0x000fe20003f64000 */
[----:B------:R-:W-:Y:S01]  /*0680*/  @!P2 FADD R13, R13, R13 ;  /* 0x0000000d0d0da221 */ /* 0x000fe20000000000 */
[----:B------:R-:W-:Y:S01]  /*0690*/  @!P4 FADD R12, R12, R12 ;  /* 0x0000000c0c0cc221 */ /* 0x000fe20000000000 */
[C---:B------:R-:W-:Y:S02]  /*06a0*/  FSETP.GT.AND P4, PT, R8.reuse, 128, PT ;  /* 0x430000000800780b */ /* 0x040fe40003f84000 */
[----:B------:R-:W-:Y:S02]  /*06b0*/  FSETP.GEU.AND P2, PT, R9, -25, PT ;  /* 0xc1c800000900780b */ /* 0x000fe40003f4e000 */
[----:B------:R-:W-:Y:S02]  /*06c0*/  FSEL R13, R13, +INF , !P3 ;  /* 0x7f8000000d0d7808 */ /* 0x000fe40005800000 */
[----:B------:R-:W-:Y:S02]  /*06d0*/  FSETP.GEU.AND P3, PT, R8, -25, PT ;  /* 0xc1c800000800780b */ /* 0x000fe40003f6e000 */
[----:B------:R-:W-:Y:S01]  /*06e0*/  FSEL R12, R12, +INF , !P4 ;  /* 0x7f8000000c0c7808 */ /* 0x000fe20006000000 */
[----:B------:R-:W-:Y:S01]  /*06f0*/  FADD R9, R4, R4 ;  /* 0x0000000404097221 */ /* 0x000fe20000000000 */
[----:B------:R-:W-:Y:S01]  /*0700*/  FSEL R8, R13, -1, P2 ;  /* 0xbf8000000d087808 */ /* 0x000fe20001000000 */
[----:B------:R-:W-:Y:S01]  /*0710*/  @!P0 FADD R8, R5, R5 ;  /* 0x0000000505088221 */ /* 0x000fe20000000000 */
[----:B------:R-:W-:-:S02]  /*0720*/  @P1 FSEL R9, R12, -1, P3 ;  /* 0xbf8000000c091808 */ /* 0x000fc40001800000 */
[----:B------:R-:W-:Y:S02]  /*0730*/  FSETP.GT.AND P1, PT, R4, RZ, PT ;  /* 0x000000ff0400720b */ /* 0x000fe40003f24000 */
[C---:B------:R-:W-:Y:S01]  /*0740*/  FSETP.GT.AND P0, PT, R5.reuse, RZ, PT ;  /* 0x000000ff0500720b */ /* 0x040fe20003f04000 */
[----:B--2---:R-:W-:Y:S01]  /*0750*/  IMAD.WIDE R6, R0, 0x4, R6 ;  /* 0x0000000400067825 */ /* 0x004fe200078e0206 */
[----:B------:R-:W-:Y:S02]  /*0760*/  FSEL R4, R4, R9, P1 ;  /* 0x0000000904047208 */ /* 0x000fe40000800000 */
[----:B------:R-:W-:Y:S01]  /*0770*/  FSEL R5, R5, R8, P0 ;  /* 0x0000000805057208 */ /* 0x000fe20000000000 */
[----:B------:R-:W-:Y:S04]  /*0780*/  STG.E.64 desc[UR4][R2.64], R10 ;  /* 0x0000000a02007986 */ /* 0x000fe8000c101b04 */
[----:B------:R-:W-:Y:S01]  /*0790*/  STG.E.64 desc[UR4][R6.64], R4 ;  /* 0x0000000406007986 */ /* 0x000fe2000c101b04 */
[----:B------:R-:W-:Y:S05]  /*07a0*/  EXIT ;  /* 0x000000000000794d */ /* 0x000fea0003800000 */
.L_x_0:
[----:B------:R-:W-:-:S00]  /*07b0*/  BRA `(.L_x_0) ;  /* 0xfffffffc00fc7947 */ /* 0x000fc0000383ffff */
[----:B------:R-:W-:-:S00]  /*07c0*/  NOP ;  /* 0x0000000000007918 */ /* 0x000fc00000000000 */
        /* <DEDUP_REMOVED lines=11> */
.L_x_1:


//--------------------- .nv.global.init           --------------------------
	.section	.nv.global.init,"aw",@progbits
.nv.global.init:
	.type		_$_str,@object
	.size		_$_str,(_$_str_$_2 - _$_str)
_$_str:
        /*0000*/ 	.byte	0x5f, 0x5f, 0x43, 0x55, 0x44, 0x41, 0x5f, 0x46, 0x54, 0x5a, 0x00
	.type		_$_str_$_2,@object
	.size		_$_str_$_2,(.L_1 - _$_str_$_2)
_$_str_$_2:
        /*000b*/ 	.byte	0x5f, 0x5f, 0x43, 0x55, 0x44, 0x41, 0x5f, 0x50, 0x52, 0x45, 0x43, 0x5f, 0x53, 0x51, 0x52, 0x54
        /*001b*/ 	.byte	0x00
.L_1:


//--------------------- .nv.constant0.triton_poi_fused__native_batch_norm_legit_no_training_add_convolution_elu_12 --------------------------
	.section	.nv.constant0.triton_poi_fused__native_batch_norm_legit_no_training_add_convolution_elu_12,"a",@progbits
	.sectionflags	@""
	.align	4
.nv.constant0.triton_poi_fused__native_batch_norm_legit_no_training_add_convolution_elu_12:
	.zero		596
